	.headerflags	@"EF_CUDA_TEXMODE_UNIFIED EF_CUDA_64BIT_ADDRESS EF_CUDA_ACCELERATORS EF_CUDA_SM90 EF_CUDA_VIRTUAL_SM(EF_CUDA_SM90)"
	.elftype	@"ET_EXEC"


//--------------------- .nv.info                  --------------------------
	.section	.nv.info,"",@"SHT_CUDA_INFO"
	.align	4


	//----- nvinfo : EIATTR_REGCOUNT
	.align		4
        /*0000*/ 	.byte	0x04, 0x2f
        /*0002*/ 	.short	(.L_3 - .L_2)
	.align		4
.L_2:
        /*0004*/ 	.word	index@(triton_poi_fused__native_batch_norm_legit_no_training_add_silu_14)
        /*0008*/ 	.word	0x0000001a


	//----- nvinfo : EIATTR_MIN_STACK_SIZE
	.align		4
.L_3:
        /*000c*/ 	.byte	0x04, 0x12
        /*000e*/ 	.short	(.L_5 - .L_4)
	.align		4
.L_4:
        /*0010*/ 	.word	index@(triton_poi_fused__native_batch_norm_legit_no_training_add_silu_14)
        /*0014*/ 	.word	0x00000000


	//----- nvinfo : EIATTR_FRAME_SIZE
	.align		4
.L_5:
        /*0018*/ 	.byte	0x04, 0x11
        /*001a*/ 	.short	(.L_7 - .L_6)
	.align		4
.L_6:
        /*001c*/ 	.word	index@(triton_poi_fused__native_batch_norm_legit_no_training_add_silu_14)
        /*0020*/ 	.word	0x00000000


	//----- nvinfo : EIATTR_MIN_STACK_SIZE
	.align		4
.L_7:
        /*0024*/ 	.byte	0x04, 0x12
        /*0026*/ 	.short	(.L_9 - .L_8)
	.align		4
.L_8:
        /*0028*/ 	.word	index@(triton_poi_fused__native_batch_norm_legit_no_training_add_silu_14)
        /*002c*/ 	.word	0x00000000
.L_9:


//--------------------- .nv.info.triton_poi_fused__native_batch_norm_legit_no_training_add_silu_14 --------------------------
	.section	.nv.info.triton_poi_fused__native_batch_norm_legit_no_training_add_silu_14,"",@"SHT_CUDA_INFO"
	.sectionflags	@""
	.align	4


	//----- nvinfo : EIATTR_CUDA_API_VERSION
	.align		4
        /*0000*/ 	.byte	0x04, 0x37
        /*0002*/ 	.short	(.L_11 - .L_10)
.L_10:
        /*0004*/ 	.word	0x0000007c


	//----- nvinfo : EIATTR_KPARAM_INFO
	.align		4
.L_11:
        /*0008*/ 	.byte	0x04, 0x17
        /*000a*/ 	.short	(.L_13 - .L_12)
.L_12:
        /*000c*/ 	.word	0x00000000
        /*0010*/ 	.short	0x0007
        /*0012*/ 	.short	0x0038
        /*0014*/ 	.byte	0x00, 0xf0, 0x11, 0x00


	//----- nvinfo : EIATTR_KPARAM_INFO
	.align		4
.L_13:
        /*0018*/ 	.byte	0x04, 0x17
        /*001a*/ 	.short	(.L_15 - .L_14)
.L_14:
        /*001c*/ 	.word	0x00000000
        /*0020*/ 	.short	0x0006
        /*0022*/ 	.short	0x0030
        /*0024*/ 	.byte	0x00, 0xf4, 0x21, 0x00


	//----- nvinfo : EIATTR_KPARAM_INFO
	.align		4
.L_15:
        /*0028*/ 	.byte	0x04, 0x17
        /*002a*/ 	.short	(.L_17 - .L_16)
.L_16:
        /*002c*/ 	.word	0x00000000
        /*0030*/ 	.short	0x0005
        /*0032*/ 	.short	0x0028
        /*0034*/ 	.byte	0x00, 0xf4, 0x21, 0x00


	//----- nvinfo : EIATTR_KPARAM_INFO
	.align		4
.L_17:
        /*0038*/ 	.byte	0x04, 0x17
        /*003a*/ 	.short	(.L_19 - .L_18)
.L_18:
        /*003c*/ 	.word	0x00000000
        /*0040*/ 	.short	0x0004
        /*0042*/ 	.short	0x0020
        /*0044*/ 	.byte	0x00, 0xf4, 0x21, 0x00


	//----- nvinfo : EIATTR_KPARAM_INFO
	.align		4
.L_19:
        /*0048*/ 	.byte	0x04, 0x17
        /*004a*/ 	.short	(.L_21 - .L_20)
.L_20:
        /*004c*/ 	.word	0x00000000
        /*0050*/ 	.short	0x0003
        /*0052*/ 	.short	0x0018
        /*0054*/ 	.byte	0x00, 0xf4, 0x21, 0x00


	//----- nvinfo : EIATTR_KPARAM_INFO
	.align		4
.L_21:
        /*0058*/ 	.byte	0x04, 0x17
        /*005a*/ 	.short	(.L_23 - .L_22)
.L_22:
        /*005c*/ 	.word	0x00000000
        /*0060*/ 	.short	0x0002
        /*0062*/ 	.short	0x0010
        /*0064*/ 	.byte	0x00, 0xf4, 0x21, 0x00


	//----- nvinfo : EIATTR_KPARAM_INFO
	.align		4
.L_23:
        /*0068*/ 	.byte	0x04, 0x17
        /*006a*/ 	.short	(.L_25 - .L_24)
.L_24:
        /*006c*/ 	.word	0x00000000
        /*0070*/ 	.short	0x0001
        /*0072*/ 	.short	0x0008
        /*0074*/ 	.byte	0x00, 0xf4, 0x21, 0x00


	//----- nvinfo : EIATTR_KPARAM_INFO
	.align		4
.L_25:
        /*0078*/ 	.byte	0x04, 0x17
        /*007a*/ 	.short	(.L_27 - .L_26)
.L_26:
        /*007c*/ 	.word	0x00000000
        /*0080*/ 	.short	0x0000
        /*0082*/ 	.short	0x0000
        /*0084*/ 	.byte	0x00, 0xf4, 0x21, 0x00


	//----- nvinfo : EIATTR_SPARSE_MMA_MASK
	.align		4
.L_27:
        /*0088*/ 	.byte	0x03, 0x50
        /*008a*/ 	.short	0x0000


	//----- nvinfo : EIATTR_MAXREG_COUNT
	.align		4
        /*008c*/ 	.byte	0x03, 0x1b
        /*008e*/ 	.short	0x00ff


	//----- nvinfo : EIATTR_EXIT_INSTR_OFFSETS
	.align		4
        /*0090*/ 	.byte	0x04, 0x1c
        /*0092*/ 	.short	(.L_29 - .L_28)


	//   ....[0]....
.L_28:
        /*0094*/ 	.word	0x000005c0


	//   ....[1]....
        /*0098*/ 	.word	0x000005e0


	//----- nvinfo : EIATTR_REQNTID
	.align		4
.L_29:
        /*009c*/ 	.byte	0x04, 0x10
        /*009e*/ 	.short	(.L_31 - .L_30)
.L_30:
        /*00a0*/ 	.word	0x00000080
        /*00a4*/ 	.word	0x00000001
        /*00a8*/ 	.word	0x00000001


	//----- nvinfo : EIATTR_CBANK_PARAM_SIZE
	.align		4
.L_31:
        /*00ac*/ 	.byte	0x03, 0x19
        /*00ae*/ 	.short	0x003c


	//----- nvinfo : EIATTR_PARAM_CBANK
	.align		4
        /*00b0*/ 	.byte	0x04, 0x0a
        /*00b2*/ 	.short	(.L_33 - .L_32)
	.align		4
.L_32:
        /*00b4*/ 	.word	index@(.nv.constant0.triton_poi_fused__native_batch_norm_legit_no_training_add_silu_14)
        /*00b8*/ 	.short	0x0210
        /*00ba*/ 	.short	0x003c


	//----- nvinfo : EIATTR_SW_WAR
	.align		4
.L_33:
        /*00bc*/ 	.byte	0x04, 0x36
        /*00be*/ 	.short	(.L_35 - .L_34)
.L_34:
        /*00c0*/ 	.word	0x00000008
.L_35:


//--------------------- .nv.callgraph             --------------------------
	.section	.nv.callgraph,"",@"SHT_CUDA_CALLGRAPH"
	.align	4
	.sectionentsize	8
	.align		4
        /*0000*/ 	.word	0x00000000
	.align		4
        /*0004*/ 	.word	0xffffffff
	.align		4
        /*0008*/ 	.word	0x00000000
	.align		4
        /*000c*/ 	.word	0xfffffffe
	.align		4
        /*0010*/ 	.word	0x00000000
	.align		4
        /*0014*/ 	.word	0xfffffffd
	.align		4
        /*0018*/ 	.word	0x00000000
	.align		4
        /*001c*/ 	.word	0xfffffffc


//--------------------- .nv.constant4             --------------------------
	.section	.nv.constant4,"a",@progbits
	.align	8
	.align		8
.nv.constant4:
        /*0000*/ 	.dword	_$_str
	.align		8
        /*0008*/ 	.dword	_$_str_$_2


//--------------------- .text.triton_poi_fused__native_batch_norm_legit_no_training_add_silu_14 --------------------------
	.section	.text.triton_poi_fused__native_batch_norm_legit_no_training_add_silu_14,"ax",@progbits
	.align	128
        .global         triton_poi_fused__native_batch_norm_legit_no_training_add_silu_14
        .type           triton_poi_fused__native_batch_norm_legit_no_training_add_silu_14,@function
        .size           triton_poi_fused__native_batch_norm_legit_no_training_add_silu_14,(.L_x_1 - triton_poi_fused__native_batch_norm_legit_no_training_add_silu_14)
        .other          triton_poi_fused__native_batch_norm_legit_no_training_add_silu_14,@"STO_CUDA_ENTRY STV_DEFAULT"
triton_poi_fused__native_batch_norm_legit_no_training_add_silu_14:
.text.triton_poi_fused__native_batch_norm_legit_no_training_add_silu_14:
[----:B------:R-:W0:Y:S01]  /*0000*/  LDC R1, c[0x0][0x28] ;  /* 0x00000a00ff017b82 */ /* 0x000e220000000800 */
[----:B------:R-:W1:Y:S07]  /*0010*/  S2R R0, SR_TID.X ;  /* 0x0000000000007919 */ /* 0x000e6e0000002100 */
[----:B------:R-:W2:Y:S01]  /*0020*/  LDC.64 R8, c[0x0][0x228] ;  /* 0x00008a00ff087b82 */ /* 0x000ea20000000a00 */
[----:B------:R-:W-:Y:S01]  /*0030*/  ULDC.64 UR4, c[0x0][0x208] ;  /* 0x0000820000047ab9 */ /* 0x000fe20000000a00 */
[----:B------:R-:W3:Y:S06]  /*0040*/  S2R R5, SR_CTAID.X ;  /* 0x0000000000057919 */ /* 0x000eec0000002500 */
[----:B------:R-:W4:Y:S08]  /*0050*/  LDC.64 R16, c[0x0][0x220] ;  /* 0x00008800ff107b82 */ /* 0x000f300000000a00 */
[----:B------:R-:W5:Y:S08]  /*0060*/  LDC.64 R14, c[0x0][0x218] ;  /* 0x00008600ff0e7b82 */ /* 0x000f700000000a00 */
[----:B------:R-:W5:Y:S01]  /*0070*/  LDC.64 R18, c[0x0][0x230] ;  /* 0x00008c00ff127b82 */ /* 0x000f620000000a00 */
[----:B-1----:R-:W-:-:S07]  /*0080*/  SHF.L.U32 R0, R0, 0x1, RZ ;  /* 0x0000000100007819 */ /* 0x002fce00000006ff */
[----:B------:R-:W1:Y:S01]  /*0090*/  LDC.64 R20, c[0x0][0x238] ;  /* 0x00008e00ff147b82 */ /* 0x000e620000000a00 */
[----:B---3--:R-:W-:Y:S02]  /*00a0*/  SHF.R.S32.HI R3, RZ, 0x17, R5 ;  /* 0x00000017ff037819 */ /* 0x008fe40000011405 */
[----:B------:R-:W-:Y:S02]  /*00b0*/  LOP3.LUT R0, R0, 0xfe, RZ, 0xc0, !PT ;  /* 0x000000fe00007812 */ /* 0x000fe400078ec0ff */
[----:B------:R-:W-:Y:S02]  /*00c0*/  SGXT R3, R3, 0x1 ;  /* 0x000000010303781a */ /* 0x000fe40000000200 */
[----:B------:R-:W-:Y:S02]  /*00d0*/  CS2R R6, SRZ ;  /* 0x0000000000067805 */ /* 0x000fe4000001ff00 */
[----:B------:R-:W-:Y:S01]  /*00e0*/  LEA R0, R5, R0, 0x8 ;  /* 0x0000000005007211 */ /* 0x000fe200078e40ff */
[----:B------:R-:W3:Y:S03]  /*00f0*/  LDC.64 R22, c[0x0][0x240] ;  /* 0x00009000ff167b82 */ /* 0x000ee60000000a00 */
[----:B------:R-:W-:-:S02]  /*0100*/  LEA.HI R3, R3, R0, RZ, 0x8 ;  /* 0x0000000003037211 */ /* 0x000fc400078f40ff */
[----:B------:R-:W-:Y:S02]  /*0110*/  ISETP.GE.AND P0, PT, R0, 0x400, PT ;  /* 0x000004000000780c */ /* 0x000fe40003f06270 */
[----:B------:R-:W-:-:S04]  /*0120*/  LOP3.LUT R3, R3, 0xffffff00, RZ, 0xc0, !PT ;  /* 0xffffff0003037812 */ /* 0x000fc800078ec0ff */
[----:B------:R-:W-:Y:S02]  /*0130*/  IADD3 R11, R0, -R3, RZ ;  /* 0x80000003000b7210 */ /* 0x000fe40007ffe0ff */
[----:B------:R-:W-:-:S03]  /*0140*/  CS2R R2, SRZ ;  /* 0x0000000000027805 */ /* 0x000fc6000001ff00 */
[----:B--2---:R-:W-:-:S05]  /*0150*/  IMAD.WIDE R8, R11, 0x4, R8 ;  /* 0x000000040b087825 */ /* 0x004fca00078e0208 */
[----:B------:R2:W3:Y:S01]  /*0160*/  @!P0 LDG.E.EL.64 R2, desc[UR4][R8.64] ;  /* 0x0000000408028981 */ /* 0x0004e2000c2e1b00 */
[----:B------:R-:W-:Y:S01]  /*0170*/  CS2R R4, SRZ ;  /* 0x0000000000047805 */ /* 0x000fe2000001ff00 */
[----:B----4-:R-:W-:-:S04]  /*0180*/  IMAD.WIDE R16, R11, 0x4, R16 ;  /* 0x000000040b107825 */ /* 0x010fc800078e0210 */
[----:B-----5:R-:W-:Y:S01]  /*0190*/  IMAD.WIDE R14, R0, 0x4, R14 ;  /* 0x00000004000e7825 */ /* 0x020fe200078e020e */
[----:B------:R3:W4:Y:S03]  /*01a0*/  @!P0 LDG.E.EL.64 R4, desc[UR4][R16.64] ;  /* 0x0000000410048981 */ /* 0x000726000c2e1b00 */
[C---:B0-----:R-:W-:Y:S01]  /*01b0*/  IMAD.WIDE R18, R11.reuse, 0x4, R18 ;  /* 0x000000040b127825 */ /* 0x041fe200078e0212 */
[----:B------:R0:W4:Y:S01]  /*01c0*/  @!P0 LDG.E.64 R6, desc[UR4][R14.64] ;  /* 0x000000040e068981 */ /* 0x000122000c1e1b00 */
[----:B--2---:R-:W-:Y:S02]  /*01d0*/  CS2R R8, SRZ ;  /* 0x0000000000087805 */ /* 0x004fe4000001ff00 */
[----:B-1----:R-:W-:Y:S01]  /*01e0*/  IMAD.WIDE R20, R11, 0x4, R20 ;  /* 0x000000040b147825 */ /* 0x002fe200078e0214 */
[----:B------:R-:W-:-:S03]  /*01f0*/  CS2R R10, SRZ ;  /* 0x00000000000a7805 */ /* 0x000fc6000001ff00 */
[----:B------:R-:W2:Y:S04]  /*0200*/  @!P0 LDG.E.EL.64 R8, desc[UR4][R18.64] ;  /* 0x0000000412088981 */ /* 0x000ea8000c2e1b00 */
[----:B------:R-:W2:Y:S01]  /*0210*/  @!P0 LDG.E.EL.64 R10, desc[UR4][R20.64] ;  /* 0x00000004140a8981 */ /* 0x000ea2000c2e1b00 */
[----:B------:R-:W-:Y:S01]  /*0220*/  CS2R R12, SRZ ;  /* 0x00000000000c7805 */ /* 0x000fe2000001ff00 */
[----:B---3--:R-:W-:-:S05]  /*0230*/  IMAD.WIDE R16, R0, 0x4, R22 ;  /* 0x0000000400107825 */ /* 0x008fca00078e0216 */
[----:B------:R1:W3:Y:S01]  /*0240*/  @!P0 LDG.E.64 R12, desc[UR4][R16.64] ;  /* 0x00000004100c8981 */ /* 0x0002e2000c1e1b00 */
[----:B------:R-:W-:Y:S01]  /*0250*/  FADD R2, R2, 9.9999997473787516356e-06 ;  /* 0x3727c5ac02027421 */ /* 0x000fe20000000000 */
[----:B------:R-:W-:-:S03]  /*0260*/  FADD R3, R3, 9.9999997473787516356e-06 ;  /* 0x3727c5ac03037421 */ /* 0x000fc60000000000 */
[----:B0-----:R-:W0:Y:S08]  /*0270*/  MUFU.SQRT R14, R2 ;  /* 0x00000002000e7308 */ /* 0x001e300000002000 */
[----:B------:R-:W5:Y:S01]  /*0280*/  MUFU.SQRT R15, R3 ;  /* 0x00000003000f7308 */ /* 0x000f620000002000 */
[C---:B0-----:R-:W-:Y:S02]  /*0290*/  FSETP.GT.AND P1, PT, R14.reuse, 8.50705917302346158658e+37, PT ;  /* 0x7e8000000e00780b */ /* 0x041fe40003f24000 */
[----:B------:R-:W-:-:S02]  /*02a0*/  FSETP.GEU.AND P3, PT, R14, 1.175494350822287508e-38, PT ;  /* 0x008000000e00780b */ /* 0x000fc40003f6e000 */
[C---:B-----5:R-:W-:Y:S02]  /*02b0*/  FSETP.GT.AND P2, PT, R15.reuse, 8.50705917302346158658e+37, PT ;  /* 0x7e8000000f00780b */ /* 0x060fe40003f44000 */
[----:B------:R-:W-:-:S07]  /*02c0*/  FSETP.GEU.AND P4, PT, R15, 1.175494350822287508e-38, PT ;  /* 0x008000000f00780b */ /* 0x000fce0003f8e000 */
[----:B------:R-:W-:Y:S01]  /*02d0*/  @P1 FMUL R14, R14, 0.25 ;  /* 0x3e8000000e0e1820 */ /* 0x000fe20000400000 */
[----:B------:R-:W-:-:S03]  /*02e0*/  HFMA2.MMA R2, -RZ, RZ, 1.625, 0 ;  /* 0x3e800000ff027435 */ /* 0x000fc600000001ff */
[----:B------:R-:W-:Y:S01]  /*02f0*/  @!P3 FMUL R14, R14, 16777216 ;  /* 0x4b8000000e0eb820 */ /* 0x000fe20000400000 */
[----:B------:R-:W-:-:S05]  /*0300*/  @P2 FMUL R15, R15, 0.25 ;  /* 0x3e8000000f0f2820 */ /* 0x000fca0000400000 */
[----:B------:R-:W0:Y:S01]  /*0310*/  MUFU.RCP R14, R14 ;  /* 0x0000000e000e7308 */ /* 0x000e220000001000 */
[----:B------:R-:W-:Y:S01]  /*0320*/  @!P4 FMUL R15, R15, 16777216 ;  /* 0x4b8000000f0fc820 */ /* 0x000fe20000400000 */
[----:B------:R-:W-:-:S06]  /*0330*/  FSEL R3, R2, 1, P1 ;  /* 0x3f80000002037808 */ /* 0x000fcc0000800000 */
[----:B------:R-:W5:Y:S01]  /*0340*/  MUFU.RCP R15, R15 ;  /* 0x0000000f000f7308 */ /* 0x000f620000001000 */
[----:B------:R-:W-:Y:S01]  /*0350*/  @!P3 FMUL R3, R3, 16777216 ;  /* 0x4b8000000303b820 */ /* 0x000fe20000400000 */
[----:B-1----:R-:W-:Y:S01]  /*0360*/  FSEL R16, R2, 1, P2 ;  /* 0x3f80000002107808 */ /* 0x002fe20001000000 */
[----:B----4-:R-:W-:Y:S02]  /*0370*/  FADD R4, -R4, R6 ;  /* 0x0000000604047221 */ /* 0x010fe40000000100 */
[----:B0-----:R-:W-:Y:S02]  /*0380*/  FMUL R3, R14, R3 ;  /* 0x000000030e037220 */ /* 0x001fe40000400000 */
[----:B------:R-:W-:Y:S01]  /*0390*/  @!P4 FMUL R16, R16, 16777216 ;  /* 0x4b8000001010c820 */ /* 0x000fe20000400000 */
[----:B------:R-:W-:Y:S01]  /*03a0*/  FADD R5, -R5, R7 ;  /* 0x0000000705057221 */ /* 0x000fe20000000100 */
[----:B------:R-:W-:Y:S02]  /*03b0*/  FMUL R3, R4, R3 ;  /* 0x0000000304037220 */ /* 0x000fe40000400000 */
[----:B-----5:R-:W-:-:S02]  /*03c0*/  FMUL R16, R15, R16 ;  /* 0x000000100f107220 */ /* 0x020fc40000400000 */
[----:B--2---:R-:W-:Y:S02]  /*03d0*/  FFMA R7, R3, R8, R10 ;  /* 0x0000000803077223 */ /* 0x004fe4000000000a */
[----:B------:R-:W-:Y:S02]  /*03e0*/  FMUL R16, R5, R16 ;  /* 0x0000001005107220 */ /* 0x000fe40000400000 */
[----:B------:R-:W-:Y:S02]  /*03f0*/  FADD R3, RZ, -R7 ;  /* 0x80000007ff037221 */ /* 0x000fe40000000000 */
[----:B------:R-:W-:Y:S02]  /*0400*/  FFMA R16, R16, R9, R11 ;  /* 0x0000000910107223 */ /* 0x000fe4000000000b */
[----:B------:R-:W-:Y:S02]  /*0410*/  FMUL R4, R3, 1.4426950216293334961 ;  /* 0x3fb8aa3b03047820 */ /* 0x000fe40000400000 */
[----:B------:R-:W-:-:S04]  /*0420*/  FADD R3, RZ, -R16 ;  /* 0x80000010ff037221 */ /* 0x000fc80000000000 */
[----:B------:R-:W-:Y:S01]  /*0430*/  FMUL R6, R3, 1.4426950216293334961 ;  /* 0x3fb8aa3b03067820 */ /* 0x000fe20000400000 */
[----:B------:R-:W-:-:S04]  /*0440*/  FSETP.GEU.AND P1, PT, R4, -126, PT ;  /* 0xc2fc00000400780b */ /* 0x000fc80003f2e000 */
[----:B------:R-:W-:-:S09]  /*0450*/  FSETP.GEU.AND P2, PT, R6, -126, PT ;  /* 0xc2fc00000600780b */ /* 0x000fd20003f4e000 */
[----:B------:R-:W-:-:S04]  /*0460*/  @!P1 FMUL R4, R4, 0.5 ;  /* 0x3f00000004049820 */ /* 0x000fc80000400000 */
[----:B------:R-:W-:Y:S01]  /*0470*/  @!P2 FMUL R6, R6, 0.5 ;  /* 0x3f0000000606a820 */ /* 0x000fe20000400000 */
[----:B------:R-:W0:Y:S08]  /*0480*/  MUFU.EX2 R3, R4 ;  /* 0x0000000400037308 */ /* 0x000e300000000800 */
[----:B------:R-:W1:Y:S01]  /*0490*/  MUFU.EX2 R5, R6 ;  /* 0x0000000600057308 */ /* 0x000e620000000800 */
[----:B0-----:R-:W-:-:S04]  /*04a0*/  @!P1 FMUL R3, R3, R3 ;  /* 0x0000000303039220 */ /* 0x001fc80000400000 */
[----:B------:R-:W-:Y:S01]  /*04b0*/  FADD R8, R3, 1 ;  /* 0x3f80000003087421 */ /* 0x000fe20000000000 */
[----:B-1----:R-:W-:-:S04]  /*04c0*/  @!P2 FMUL R5, R5, R5 ;  /* 0x000000050505a220 */ /* 0x002fc80000400000 */
[----:B------:R-:W-:Y:S01]  /*04d0*/  FADD R9, R5, 1 ;  /* 0x3f80000005097421 */ /* 0x000fe20000000000 */
[----:B------:R-:W-:Y:S01]  /*04e0*/  FSETP.GT.AND P1, PT, R8, 8.50705917302346158658e+37, PT ;  /* 0x7e8000000800780b */ /* 0x000fe20003f24000 */
[----:B------:R-:W0:Y:S03]  /*04f0*/  LDC.64 R4, c[0x0][0x210] ;  /* 0x00008400ff047b82 */ /* 0x000e260000000a00 */
[----:B------:R-:W-:-:S09]  /*0500*/  FSETP.GT.AND P2, PT, R9, 8.50705917302346158658e+37, PT ;  /* 0x7e8000000900780b */ /* 0x000fd20003f44000 */
[----:B------:R-:W-:-:S04]  /*0510*/  @P1 FMUL R8, R8, 0.25 ;  /* 0x3e80000008081820 */ /* 0x000fc80000400000 */
[----:B------:R-:W-:Y:S02]  /*0520*/  @P2 FMUL R9, R9, 0.25 ;  /* 0x3e80000009092820 */ /* 0x000fe40000400000 */
[----:B------:R-:W1:Y:S08]  /*0530*/  MUFU.RCP R8, R8 ;  /* 0x0000000800087308 */ /* 0x000e700000001000 */
[----:B------:R-:W2:Y:S01]  /*0540*/  MUFU.RCP R9, R9 ;  /* 0x0000000900097308 */ /* 0x000ea20000001000 */
[----:B------:R-:W-:-:S02]  /*0550*/  FSEL R3, R2, 1, P1 ;  /* 0x3f80000002037808 */ /* 0x000fc40000800000 */
[----:B------:R-:W-:-:S03]  /*0560*/  FSEL R2, R2, 1, P2 ;  /* 0x3f80000002027808 */ /* 0x000fc60001000000 */
[----:B-1----:R-:W-:-:S04]  /*0570*/  FMUL R6, R8, R3 ;  /* 0x0000000308067220 */ /* 0x002fc80000400000 */
[----:B---3--:R-:W-:Y:S01]  /*0580*/  FFMA R12, R7, R6, R12 ;  /* 0x00000006070c7223 */ /* 0x008fe2000000000c */
[----:B--2---:R-:W-:Y:S01]  /*0590*/  FMUL R10, R9, R2 ;  /* 0x00000002090a7220 */ /* 0x004fe20000400000 */
[----:B0-----:R-:W-:-:S04]  /*05a0*/  IMAD.WIDE R2, R0, 0x4, R4 ;  /* 0x0000000400027825 */ /* 0x001fc800078e0204 */
[----:B------:R-:W-:Y:S01]  /*05b0*/  FFMA R13, R16, R10, R13 ;  /* 0x0000000a100d7223 */ /* 0x000fe2000000000d */
[----:B------:R-:W-:Y:S06]  /*05c0*/  @P0 EXIT ;  /* 0x000000000000094d */ /* 0x000fec0003800000 */
[----:B------:R-:W-:Y:S01]  /*05d0*/  STG.E.64 desc[UR4][R2.64], R12 ;  /* 0x0000000c02007986 */ /* 0x000fe2000c101b04 */
[----:B------:R-:W-:Y:S05]  /*05e0*/  EXIT ;  /* 0x000000000000794d */ /* 0x000fea0003800000 */
.L_x_0:
[----:B------:R-:W-:-:S00]  /*05f0*/  BRA `(.L_x_0) ;  /* 0xfffffffc00fc7947 */ /* 0x000fc0000383ffff */
[----:B------:R-:W-:-:S00]  /*0600*/  NOP ;  /* 0x0000000000007918 */ /* 0x000fc00000000000 */
[----:B------:R-:W-:-:S00]  /*0610*/  NOP ;  /* 0x0000000000007918 */ /* 0x000fc00000000000 */
[----:B------:R-:W-:-:S00]  /*0620*/  NOP ;  /* 0x0000000000007918 */ /* 0x000fc00000000000 */
[----:B------:R-:W-:-:S00]  /*0630*/  NOP ;  /* 0x0000000000007918 */ /* 0x000fc00000000000 */
[----:B------:R-:W-:-:S00]  /*0640*/  NOP ;  /* 0x0000000000007918 */ /* 0x000fc00000000000 */
[----:B------:R-:W-:-:S00]  /*0650*/  NOP ;  /* 0x0000000000007918 */ /* 0x000fc00000000000 */
[----:B------:R-:W-:-:S00]  /*0660*/  NOP ;  /* 0x0000000000007918 */ /* 0x000fc00000000000 */
[----:B------:R-:W-:-:S00]  /*0670*/  NOP ;  /* 0x0000000000007918 */ /* 0x000fc00000000000 */
.L_x_1:


//--------------------- .nv.global.init           --------------------------
	.section	.nv.global.init,"aw",@progbits
.nv.global.init:
	.type		_$_str,@object
	.size		_$_str,(_$_str_$_2 - _$_str)
_$_str:
        /*0000*/ 	.byte	0x5f, 0x5f, 0x43, 0x55, 0x44, 0x41, 0x5f, 0x46, 0x54, 0x5a, 0x00
	.type		_$_str_$_2,@object
	.size		_$_str_$_2,(.L_1 - _$_str_$_2)
_$_str_$_2:
        /*000b*/ 	.byte	0x5f, 0x5f, 0x43, 0x55, 0x44, 0x41, 0x5f, 0x50, 0x52, 0x45, 0x43, 0x5f, 0x53, 0x51, 0x52, 0x54
        /*001b*/ 	.byte	0x00
.L_1:


//--------------------- .nv.constant0.triton_poi_fused__native_batch_norm_legit_no_training_add_silu_14 --------------------------
	.section	.nv.constant0.triton_poi_fused__native_batch_norm_legit_no_training_add_silu_14,"a",@progbits
	.sectionflags	@""
	.align	4
.nv.constant0.triton_poi_fused__native_batch_norm_legit_no_training_add_silu_14:
	.zero		588
